	.headerflags	@"EF_CUDA_TEXMODE_UNIFIED EF_CUDA_64BIT_ADDRESS EF_CUDA_ACCELERATORS EF_CUDA_SM90 EF_CUDA_VIRTUAL_SM(EF_CUDA_SM90)"
	.elftype	@"ET_EXEC"


//--------------------- .nv.info                  --------------------------
	.section	.nv.info,"",@"SHT_CUDA_INFO"
	.align	4


	//----- nvinfo : EIATTR_REGCOUNT
	.align		4
        /*0000*/ 	.byte	0x04, 0x2f
        /*0002*/ 	.short	(.L_3 - .L_2)
	.align		4
.L_2:
        /*0004*/ 	.word	index@(triton_poi_fused__native_batch_norm_legit_no_training_convolution_19)
        /*0008*/ 	.word	0x00000017


	//----- nvinfo : EIATTR_MIN_STACK_SIZE
	.align		4
.L_3:
        /*000c*/ 	.byte	0x04, 0x12
        /*000e*/ 	.short	(.L_5 - .L_4)
	.align		4
.L_4:
        /*0010*/ 	.word	index@(triton_poi_fused__native_batch_norm_legit_no_training_convolution_19)
        /*0014*/ 	.word	0x00000000


	//----- nvinfo : EIATTR_FRAME_SIZE
	.align		4
.L_5:
        /*0018*/ 	.byte	0x04, 0x11
        /*001a*/ 	.short	(.L_7 - .L_6)
	.align		4
.L_6:
        /*001c*/ 	.word	index@(triton_poi_fused__native_batch_norm_legit_no_training_convolution_19)
        /*0020*/ 	.word	0x00000000


	//----- nvinfo : EIATTR_MIN_STACK_SIZE
	.align		4
.L_7:
        /*0024*/ 	.byte	0x04, 0x12
        /*0026*/ 	.short	(.L_9 - .L_8)
	.align		4
.L_8:
        /*0028*/ 	.word	index@(triton_poi_fused__native_batch_norm_legit_no_training_convolution_19)
        /*002c*/ 	.word	0x00000000
.L_9:


//--------------------- .nv.info.triton_poi_fused__native_batch_norm_legit_no_training_convolution_19 --------------------------
	.section	.nv.info.triton_poi_fused__native_batch_norm_legit_no_training_convolution_19,"",@"SHT_CUDA_INFO"
	.sectionflags	@""
	.align	4


	//----- nvinfo : EIATTR_CUDA_API_VERSION
	.align		4
        /*0000*/ 	.byte	0x04, 0x37
        /*0002*/ 	.short	(.L_11 - .L_10)
.L_10:
        /*0004*/ 	.word	0x0000007c


	//----- nvinfo : EIATTR_KPARAM_INFO
	.align		4
.L_11:
        /*0008*/ 	.byte	0x04, 0x17
        /*000a*/ 	.short	(.L_13 - .L_12)
.L_12:
        /*000c*/ 	.word	0x00000000
        /*0010*/ 	.short	0x0007
        /*0012*/ 	.short	0x0038
        /*0014*/ 	.byte	0x00, 0xf0, 0x11, 0x00


	//----- nvinfo : EIATTR_KPARAM_INFO
	.align		4
.L_13:
        /*0018*/ 	.byte	0x04, 0x17
        /*001a*/ 	.short	(.L_15 - .L_14)
.L_14:
        /*001c*/ 	.word	0x00000000
        /*0020*/ 	.short	0x0006
        /*0022*/ 	.short	0x0030
        /*0024*/ 	.byte	0x00, 0xf4, 0x21, 0x00


	//----- nvinfo : EIATTR_KPARAM_INFO
	.align		4
.L_15:
        /*0028*/ 	.byte	0x04, 0x17
        /*002a*/ 	.short	(.L_17 - .L_16)
.L_16:
        /*002c*/ 	.word	0x00000000
        /*0030*/ 	.short	0x0005
        /*0032*/ 	.short	0x0028
        /*0034*/ 	.byte	0x00, 0xf4, 0x21, 0x00


	//----- nvinfo : EIATTR_KPARAM_INFO
	.align		4
.L_17:
        /*0038*/ 	.byte	0x04, 0x17
        /*003a*/ 	.short	(.L_19 - .L_18)
.L_18:
        /*003c*/ 	.word	0x00000000
        /*0040*/ 	.short	0x0004
        /*0042*/ 	.short	0x0020
        /*0044*/ 	.byte	0x00, 0xf4, 0x21, 0x00


	//----- nvinfo : EIATTR_KPARAM_INFO
	.align		4
.L_19:
        /*0048*/ 	.byte	0x04, 0x17
        /*004a*/ 	.short	(.L_21 - .L_20)
.L_20:
        /*004c*/ 	.word	0x00000000
        /*0050*/ 	.short	0x0003
        /*0052*/ 	.short	0x0018
        /*0054*/ 	.byte	0x00, 0xf4, 0x21, 0x00


	//----- nvinfo : EIATTR_KPARAM_INFO
	.align		4
.L_21:
        /*0058*/ 	.byte	0x04, 0x17
        /*005a*/ 	.short	(.L_23 - .L_22)
.L_22:
        /*005c*/ 	.word	0x00000000
        /*0060*/ 	.short	0x0002
        /*0062*/ 	.short	0x0010
        /*0064*/ 	.byte	0x00, 0xf4, 0x21, 0x00


	//----- nvinfo : EIATTR_KPARAM_INFO
	.align		4
.L_23:
        /*0068*/ 	.byte	0x04, 0x17
        /*006a*/ 	.short	(.L_25 - .L_24)
.L_24:
        /*006c*/ 	.word	0x00000000
        /*0070*/ 	.short	0x0001
        /*0072*/ 	.short	0x0008
        /*0074*/ 	.byte	0x00, 0xf4, 0x21, 0x00


	//----- nvinfo : EIATTR_KPARAM_INFO
	.align		4
.L_25:
        /*0078*/ 	.byte	0x04, 0x17
        /*007a*/ 	.short	(.L_27 - .L_26)
.L_26:
        /*007c*/ 	.word	0x00000000
        /*0080*/ 	.short	0x0000
        /*0082*/ 	.short	0x0000
        /*0084*/ 	.byte	0x00, 0xf4, 0x21, 0x00


	//----- nvinfo : EIATTR_SPARSE_MMA_MASK
	.align		4
.L_27:
        /*0088*/ 	.byte	0x03, 0x50
        /*008a*/ 	.short	0x0000


	//----- nvinfo : EIATTR_MAXREG_COUNT
	.align		4
        /*008c*/ 	.byte	0x03, 0x1b
        /*008e*/ 	.short	0x00ff


	//----- nvinfo : EIATTR_EXIT_INSTR_OFFSETS
	.align		4
        /*0090*/ 	.byte	0x04, 0x1c
        /*0092*/ 	.short	(.L_29 - .L_28)


	//   ....[0]....
.L_28:
        /*0094*/ 	.word	0x000003f0


	//----- nvinfo : EIATTR_REQNTID
	.align		4
.L_29:
        /*0098*/ 	.byte	0x04, 0x10
        /*009a*/ 	.short	(.L_31 - .L_30)
.L_30:
        /*009c*/ 	.word	0x00000100
        /*00a0*/ 	.word	0x00000001
        /*00a4*/ 	.word	0x00000001


	//----- nvinfo : EIATTR_CBANK_PARAM_SIZE
	.align		4
.L_31:
        /*00a8*/ 	.byte	0x03, 0x19
        /*00aa*/ 	.short	0x003c


	//----- nvinfo : EIATTR_PARAM_CBANK
	.align		4
        /*00ac*/ 	.byte	0x04, 0x0a
        /*00ae*/ 	.short	(.L_33 - .L_32)
	.align		4
.L_32:
        /*00b0*/ 	.word	index@(.nv.constant0.triton_poi_fused__native_batch_norm_legit_no_training_convolution_19)
        /*00b4*/ 	.short	0x0210
        /*00b6*/ 	.short	0x003c


	//----- nvinfo : EIATTR_SW_WAR
	.align		4
.L_33:
        /*00b8*/ 	.byte	0x04, 0x36
        /*00ba*/ 	.short	(.L_35 - .L_34)
.L_34:
        /*00bc*/ 	.word	0x00000008
.L_35:


//--------------------- .nv.callgraph             --------------------------
	.section	.nv.callgraph,"",@"SHT_CUDA_CALLGRAPH"
	.align	4
	.sectionentsize	8
	.align		4
        /*0000*/ 	.word	0x00000000
	.align		4
        /*0004*/ 	.word	0xffffffff
	.align		4
        /*0008*/ 	.word	0x00000000
	.align		4
        /*000c*/ 	.word	0xfffffffe
	.align		4
        /*0010*/ 	.word	0x00000000
	.align		4
        /*0014*/ 	.word	0xfffffffd
	.align		4
        /*0018*/ 	.word	0x00000000
	.align		4
        /*001c*/ 	.word	0xfffffffc


//--------------------- .nv.constant4             --------------------------
	.section	.nv.constant4,"a",@progbits
	.align	8
	.align		8
.nv.constant4:
        /*0000*/ 	.dword	_$_str
	.align		8
        /*0008*/ 	.dword	_$_str_$_2


//--------------------- .text.triton_poi_fused__native_batch_norm_legit_no_training_convolution_19 --------------------------
	.section	.text.triton_poi_fused__native_batch_norm_legit_no_training_convolution_19,"ax",@progbits
	.align	128
        .global         triton_poi_fused__native_batch_norm_legit_no_training_convolution_19
        .type           triton_poi_fused__native_batch_norm_legit_no_training_convolution_19,@function
        .size           triton_poi_fused__native_batch_norm_legit_no_training_convolution_19,(.L_x_1 - triton_poi_fused__native_batch_norm_legit_no_training_convolution_19)
        .other          triton_poi_fused__native_batch_norm_legit_no_training_convolution_19,@"STO_CUDA_ENTRY STV_DEFAULT"
triton_poi_fused__native_batch_norm_legit_no_training_convolution_19:
.text.triton_poi_fused__native_batch_norm_legit_no_training_convolution_19:
[----:B------:R-:W-:Y:S01]  /*0000*/  LDC R1, c[0x0][0x28] ;  /* 0x00000a00ff017b82 */ /* 0x000fe20000000800 */
[----:B------:R-:W1:Y:S07]  /*0010*/  S2R R0, SR_TID.X ;  /* 0x0000000000007919 */ /* 0x000e6e0000002100 */
[----:B------:R-:W2:Y:S01]  /*0020*/  LDC.64 R6, c[0x0][0x228] ;  /* 0x00008a00ff067b82 */ /* 0x000ea20000000a00 */
[----:B------:R-:W-:Y:S01]  /*0030*/  ULDC.64 UR4, c[0x0][0x208] ;  /* 0x0000820000047ab9 */ /* 0x000fe20000000a00 */
[----:B------:R-:W3:Y:S06]  /*0040*/  S2R R5, SR_CTAID.X ;  /* 0x0000000000057919 */ /* 0x000eec0000002500 */
[----:B------:R-:W4:Y:S08]  /*0050*/  LDC.64 R12, c[0x0][0x218] ;  /* 0x00008600ff0c7b82 */ /* 0x000f300000000a00 */
[----:B------:R-:W5:Y:S08]  /*0060*/  LDC.64 R14, c[0x0][0x220] ;  /* 0x00008800ff0e7b82 */ /* 0x000f700000000a00 */
[----:B------:R-:W5:Y:S01]  /*0070*/  LDC.64 R10, c[0x0][0x238] ;  /* 0x00008e00ff0a7b82 */ /* 0x000f620000000a00 */
[----:B-1----:R-:W-:-:S07]  /*0080*/  SHF.L.U32 R0, R0, 0x1, RZ ;  /* 0x0000000100007819 */ /* 0x002fce00000006ff */
[----:B------:R-:W1:Y:S01]  /*0090*/  LDC.64 R16, c[0x0][0x230] ;  /* 0x00008c00ff107b82 */ /* 0x000e620000000a00 */
[----:B---3--:R-:W-:Y:S02]  /*00a0*/  SHF.R.S32.HI R3, RZ, 0x16, R5 ;  /* 0x00000016ff037819 */ /* 0x008fe40000011405 */
[----:B------:R-:W-:Y:S02]  /*00b0*/  LOP3.LUT R0, R0, 0x1fe, RZ, 0xc0, !PT ;  /* 0x000001fe00007812 */ /* 0x000fe400078ec0ff */
[----:B------:R-:W-:Y:S02]  /*00c0*/  SGXT R3, R3, 0x1 ;  /* 0x000000010303781a */ /* 0x000fe40000000200 */
[----:B------:R-:W-:-:S04]  /*00d0*/  LEA R0, R5, R0, 0x9 ;  /* 0x0000000005007211 */ /* 0x000fc800078e48ff */
[----:B------:R-:W-:-:S04]  /*00e0*/  LEA.HI R3, R3, R0, RZ, 0x6 ;  /* 0x0000000003037211 */ /* 0x000fc800078f30ff */
[----:B------:R-:W-:-:S04]  /*00f0*/  LOP3.LUT R3, R3, 0xffffffc0, RZ, 0xc0, !PT ;  /* 0xffffffc003037812 */ /* 0x000fc800078ec0ff */
[----:B------:R-:W-:Y:S02]  /*0100*/  IADD3 R8, R0, -R3, RZ ;  /* 0x8000000300087210 */ /* 0x000fe40007ffe0ff */
[----:B------:R-:W3:Y:S03]  /*0110*/  LDC.64 R2, c[0x0][0x210] ;  /* 0x00008400ff027b82 */ /* 0x000ee60000000a00 */
[----:B--2---:R-:W-:-:S06]  /*0120*/  IMAD.WIDE R6, R8, 0x4, R6 ;  /* 0x0000000408067825 */ /* 0x004fcc00078e0206 */
[----:B------:R-:W2:Y:S01]  /*0130*/  LDG.E.EL.64 R6, desc[UR4][R6.64] ;  /* 0x0000000406067981 */ /* 0x000ea2000c2e1b00 */
[----:B----4-:R-:W-:-:S04]  /*0140*/  IMAD.WIDE R12, R8, 0x4, R12 ;  /* 0x00000004080c7825 */ /* 0x010fc800078e020c */
[C---:B-----5:R-:W-:Y:S02]  /*0150*/  IMAD.WIDE R14, R8.reuse, 0x4, R14 ;  /* 0x00000004080e7825 */ /* 0x060fe400078e020e */
[----:B------:R-:W4:Y:S02]  /*0160*/  LDG.E.EL.64 R12, desc[UR4][R12.64] ;  /* 0x000000040c0c7981 */ /* 0x000f24000c2e1b00 */
[----:B0-----:R-:W-:Y:S02]  /*0170*/  IMAD.WIDE R10, R8, 0x4, R10 ;  /* 0x00000004080a7825 */ /* 0x001fe400078e020a */
[----:B------:R-:W5:Y:S02]  /*0180*/  LDG.E.EL.64 R14, desc[UR4][R14.64] ;  /* 0x000000040e0e7981 */ /* 0x000f64000c2e1b00 */
[----:B---3--:R-:W-:Y:S02]  /*0190*/  IMAD.WIDE R2, R0, 0x4, R2 ;  /* 0x0000000400027825 */ /* 0x008fe400078e0202 */
[----:B------:R-:W3:Y:S04]  /*01a0*/  LDG.E.EL.64 R10, desc[UR4][R10.64] ;  /* 0x000000040a0a7981 */ /* 0x000ee8000c2e1b00 */
[----:B------:R-:W4:Y:S01]  /*01b0*/  LDG.E.64 R4, desc[UR4][R2.64] ;  /* 0x0000000402047981 */ /* 0x000f22000c1e1b00 */
[----:B-1----:R-:W-:-:S05]  /*01c0*/  IMAD.WIDE R16, R8, 0x4, R16 ;  /* 0x0000000408107825 */ /* 0x002fca00078e0210 */
[----:B------:R0:W3:Y:S02]  /*01d0*/  LDG.E.EL.64 R8, desc[UR4][R16.64] ;  /* 0x0000000410087981 */ /* 0x0000e4000c2e1b00 */
[----:B0-----:R-:W-:Y:S01]  /*01e0*/  HFMA2.MMA R17, -RZ, RZ, 1.625, 0 ;  /* 0x3e800000ff117435 */ /* 0x001fe200000001ff */
[----:B--2---:R-:W-:Y:S01]  /*01f0*/  FADD R6, R6, 9.9999997473787516356e-06 ;  /* 0x3727c5ac06067421 */ /* 0x004fe20000000000 */
[----:B------:R-:W-:-:S03]  /*0200*/  FADD R18, R7, 9.9999997473787516356e-06 ;  /* 0x3727c5ac07127421 */ /* 0x000fc60000000000 */
[----:B------:R0:W1:Y:S08]  /*0210*/  MUFU.SQRT R19, R6 ;  /* 0x0000000600137308 */ /* 0x0000700000002000 */
[----:B------:R-:W2:Y:S01]  /*0220*/  MUFU.SQRT R20, R18 ;  /* 0x0000001200147308 */ /* 0x000ea20000002000 */
[----:B0-----:R-:W0:Y:S01]  /*0230*/  LDC.64 R6, c[0x0][0x240] ;  /* 0x00009000ff067b82 */ /* 0x001e220000000a00 */
[----:B-1----:R-:W-:-:S02]  /*0240*/  FSETP.GT.AND P0, PT, R19, 8.50705917302346158658e+37, PT ;  /* 0x7e8000001300780b */ /* 0x002fc40003f04000 */
[----:B------:R-:W-:Y:S02]  /*0250*/  FSETP.GEU.AND P2, PT, R19, 1.175494350822287508e-38, PT ;  /* 0x008000001300780b */ /* 0x000fe40003f4e000 */
[C---:B--2---:R-:W-:Y:S02]  /*0260*/  FSETP.GT.AND P1, PT, R20.reuse, 8.50705917302346158658e+37, PT ;  /* 0x7e8000001400780b */ /* 0x044fe40003f24000 */
[----:B------:R-:W-:-:S07]  /*0270*/  FSETP.GEU.AND P3, PT, R20, 1.175494350822287508e-38, PT ;  /* 0x008000001400780b */ /* 0x000fce0003f6e000 */
[----:B------:R-:W-:-:S04]  /*0280*/  @P0 FMUL R19, R19, 0.25 ;  /* 0x3e80000013130820 */ /* 0x000fc80000400000 */
[----:B------:R-:W-:Y:S01]  /*0290*/  @!P2 FMUL R19, R19, 16777216 ;  /* 0x4b8000001313a820 */ /* 0x000fe20000400000 */
[----:B------:R-:W-:-:S04]  /*02a0*/  @P1 FMUL R20, R20, 0.25 ;  /* 0x3e80000014141820 */ /* 0x000fc80000400000 */
[----:B------:R-:W-:Y:S01]  /*02b0*/  @!P3 FMUL R20, R20, 16777216 ;  /* 0x4b8000001414b820 */ /* 0x000fe20000400000 */
[----:B------:R-:W1:Y:S01]  /*02c0*/  MUFU.RCP R19, R19 ;  /* 0x0000001300137308 */ /* 0x000e620000001000 */
[----:B------:R-:W-:-:S07]  /*02d0*/  FSEL R16, R17, 1, P0 ;  /* 0x3f80000011107808 */ /* 0x000fce0000000000 */
[----:B------:R-:W2:Y:S01]  /*02e0*/  MUFU.RCP R20, R20 ;  /* 0x0000001400147308 */ /* 0x000ea20000001000 */
[----:B------:R-:W-:Y:S01]  /*02f0*/  FSEL R17, R17, 1, P1 ;  /* 0x3f80000011117808 */ /* 0x000fe20000800000 */
[----:B------:R-:W-:Y:S01]  /*0300*/  @!P2 FMUL R16, R16, 16777216 ;  /* 0x4b8000001010a820 */ /* 0x000fe20000400000 */
[----:B----4-:R-:W-:Y:S01]  /*0310*/  FADD R4, R4, R12 ;  /* 0x0000000c04047221 */ /* 0x010fe20000000000 */
[----:B------:R-:W-:Y:S02]  /*0320*/  FADD R5, R5, R13 ;  /* 0x0000000d05057221 */ /* 0x000fe40000000000 */
[----:B------:R-:W-:Y:S01]  /*0330*/  @!P3 FMUL R17, R17, 16777216 ;  /* 0x4b8000001111b820 */ /* 0x000fe20000400000 */
[----:B-1----:R-:W-:Y:S01]  /*0340*/  FMUL R19, R19, R16 ;  /* 0x0000001013137220 */ /* 0x002fe20000400000 */
[----:B-----5:R-:W-:Y:S01]  /*0350*/  FADD R14, -R14, R4 ;  /* 0x000000040e0e7221 */ /* 0x020fe20000000100 */
[----:B------:R-:W-:Y:S01]  /*0360*/  FADD R15, -R15, R5 ;  /* 0x000000050f0f7221 */ /* 0x000fe20000000100 */
[----:B--2---:R-:W-:-:S02]  /*0370*/  FMUL R12, R20, R17 ;  /* 0x00000011140c7220 */ /* 0x004fc40000400000 */
[----:B------:R-:W-:Y:S02]  /*0380*/  FMUL R19, R14, R19 ;  /* 0x000000130e137220 */ /* 0x000fe40000400000 */
[----:B------:R-:W-:Y:S01]  /*0390*/  FMUL R12, R15, R12 ;  /* 0x0000000c0f0c7220 */ /* 0x000fe20000400000 */
[----:B0-----:R-:W-:-:S04]  /*03a0*/  IMAD.WIDE R6, R0, 0x4, R6 ;  /* 0x0000000400067825 */ /* 0x001fc800078e0206 */
[----:B---3--:R-:W-:Y:S01]  /*03b0*/  FFMA R8, R8, R19, R10 ;  /* 0x0000001308087223 */ /* 0x008fe2000000000a */
[----:B------:R-:W-:Y:S01]  /*03c0*/  FFMA R9, R9, R12, R11 ;  /* 0x0000000c09097223 */ /* 0x000fe2000000000b */
[----:B------:R-:W-:Y:S04]  /*03d0*/  STG.E.64 desc[UR4][R2.64], R4 ;  /* 0x0000000402007986 */ /* 0x000fe8000c101b04 */
[----:B------:R-:W-:Y:S01]  /*03e0*/  STG.E.64 desc[UR4][R6.64], R8 ;  /* 0x0000000806007986 */ /* 0x000fe2000c101b04 */
[----:B------:R-:W-:Y:S05]  /*03f0*/  EXIT ;  /* 0x000000000000794d */ /* 0x000fea0003800000 */
.L_x_0:
[----:B------:R-:W-:-:S00]  /*0400*/  BRA `(.L_x_0) ;  /* 0xfffffffc00fc7947 */ /* 0x000fc0000383ffff */
[----:B------:R-:W-:-:S00]  /*0410*/  NOP ;  /* 0x0000000000007918 */ /* 0x000fc00000000000 */
        /* <DEDUP_REMOVED lines=14> */
.L_x_1:


//--------------------- .nv.global.init           --------------------------
	.section	.nv.global.init,"aw",@progbits
.nv.global.init:
	.type		_$_str,@object
	.size		_$_str,(_$_str_$_2 - _$_str)
_$_str:
        /*0000*/ 	.byte	0x5f, 0x5f, 0x43, 0x55, 0x44, 0x41, 0x5f, 0x46, 0x54, 0x5a, 0x00
	.type		_$_str_$_2,@object
	.size		_$_str_$_2,(.L_1 - _$_str_$_2)
_$_str_$_2:
        /*000b*/ 	.byte	0x5f, 0x5f, 0x43, 0x55, 0x44, 0x41, 0x5f, 0x50, 0x52, 0x45, 0x43, 0x5f, 0x53, 0x51, 0x52, 0x54
        /*001b*/ 	.byte	0x00
.L_1:


//--------------------- .nv.constant0.triton_poi_fused__native_batch_norm_legit_no_training_convolution_19 --------------------------
	.section	.nv.constant0.triton_poi_fused__native_batch_norm_legit_no_training_convolution_19,"a",@progbits
	.sectionflags	@""
	.align	4
.nv.constant0.triton_poi_fused__native_batch_norm_legit_no_training_convolution_19:
	.zero		588
